//
// Generated by NVIDIA NVVM Compiler
//
// Compiler Build ID: CL-36424714
// Cuda compilation tools, release 13.0, V13.0.88
// Based on NVVM 20.0.0
//

.version 9.0
.target sm_100
.address_size 64

	// .globl	_Z20matrixMultiplicationPfS_S_iiiiii
// _ZZ20matrixMultiplicationPfS_S_iiiiiiE4ds_A has been demoted
// _ZZ20matrixMultiplicationPfS_S_iiiiiiE4ds_B has been demoted

.visible .entry _Z20matrixMultiplicationPfS_S_iiiiii(
	.param .u64 .ptr .align 1 _Z20matrixMultiplicationPfS_S_iiiiii_param_0,
	.param .u64 .ptr .align 1 _Z20matrixMultiplicationPfS_S_iiiiii_param_1,
	.param .u64 .ptr .align 1 _Z20matrixMultiplicationPfS_S_iiiiii_param_2,
	.param .u32 _Z20matrixMultiplicationPfS_S_iiiiii_param_3,
	.param .u32 _Z20matrixMultiplicationPfS_S_iiiiii_param_4,
	.param .u32 _Z20matrixMultiplicationPfS_S_iiiiii_param_5,
	.param .u32 _Z20matrixMultiplicationPfS_S_iiiiii_param_6,
	.param .u32 _Z20matrixMultiplicationPfS_S_iiiiii_param_7,
	.param .u32 _Z20matrixMultiplicationPfS_S_iiiiii_param_8
)
{
	.reg .pred 	%p<12>;
	.reg .b32 	%r<48>;
	.reg .b32 	%f<63>;
	.reg .b64 	%rd<13>;
	// demoted variable
	.shared .align 4 .b8 _ZZ20matrixMultiplicationPfS_S_iiiiiiE4ds_A[1024];
	// demoted variable
	.shared .align 4 .b8 _ZZ20matrixMultiplicationPfS_S_iiiiiiE4ds_B[1024];
	ld.param.u64 	%rd4, [_Z20matrixMultiplicationPfS_S_iiiiii_param_0];
	ld.param.u64 	%rd5, [_Z20matrixMultiplicationPfS_S_iiiiii_param_1];
	ld.param.u64 	%rd6, [_Z20matrixMultiplicationPfS_S_iiiiii_param_2];
	ld.param.u32 	%r23, [_Z20matrixMultiplicationPfS_S_iiiiii_param_3];
	ld.param.u32 	%r24, [_Z20matrixMultiplicationPfS_S_iiiiii_param_4];
	ld.param.u32 	%r25, [_Z20matrixMultiplicationPfS_S_iiiiii_param_5];
	ld.param.u32 	%r26, [_Z20matrixMultiplicationPfS_S_iiiiii_param_6];
	ld.param.u32 	%r27, [_Z20matrixMultiplicationPfS_S_iiiiii_param_7];
	ld.param.u32 	%r28, [_Z20matrixMultiplicationPfS_S_iiiiii_param_8];
	mov.u32 	%r43, %tid.x;
	mov.u32 	%r45, %tid.y;
	mov.u32 	%r29, %ctaid.y;
	mov.u32 	%r30, %ntid.y;
	mad.lo.s32 	%r3, %r29, %r30, %r45;
	mov.u32 	%r31, %ctaid.x;
	mov.u32 	%r32, %ntid.x;
	mad.lo.s32 	%r4, %r31, %r32, %r43;
	setp.lt.s32 	%p1, %r26, -14;
	mov.f32 	%f62, 0f00000000;
	@%p1 bra 	$L__BB0_7;
	add.s32 	%r33, %r26, -1;
	shr.s32 	%r34, %r33, 31;
	shr.u32 	%r35, %r34, 28;
	add.s32 	%r36, %r33, %r35;
	shr.s32 	%r37, %r36, 4;
	neg.s32 	%r47, %r37;
	shl.b32 	%r38, %r45, 6;
	mov.u32 	%r39, _ZZ20matrixMultiplicationPfS_S_iiiiiiE4ds_A;
	add.s32 	%r5, %r39, %r38;
	shl.b32 	%r40, %r43, 2;
	add.s32 	%r6, %r5, %r40;
	mov.u32 	%r41, _ZZ20matrixMultiplicationPfS_S_iiiiiiE4ds_B;
	add.s32 	%r8, %r41, %r40;
	add.s32 	%r7, %r8, %r38;
	mad.lo.s32 	%r46, %r45, %r28, %r4;
	shl.b32 	%r11, %r28, 4;
	mad.lo.s32 	%r44, %r26, %r3, %r43;
	cvta.to.global.u64 	%rd1, %rd5;
	cvta.to.global.u64 	%rd2, %rd6;
	mov.f32 	%f62, 0f00000000;
$L__BB0_2:
	setp.ge.s32 	%p2, %r3, %r25;
	mul.wide.s32 	%rd7, %r44, 4;
	add.s64 	%rd3, %rd1, %rd7;
	setp.ge.s32 	%p3, %r43, %r26;
	mov.f32 	%f60, 0f00000000;
	or.pred  	%p4, %p3, %p2;
	@%p4 bra 	$L__BB0_4;
	ld.global.f32 	%f60, [%rd3];
$L__BB0_4:
	setp.ge.s32 	%p5, %r4, %r28;
	st.shared.f32 	[%r6], %f60;
	setp.ge.s32 	%p6, %r45, %r27;
	mov.f32 	%f61, 0f00000000;
	or.pred  	%p7, %p5, %p6;
	@%p7 bra 	$L__BB0_6;
	mul.wide.s32 	%rd8, %r46, 4;
	add.s64 	%rd9, %rd2, %rd8;
	ld.global.f32 	%f61, [%rd9];
$L__BB0_6:
	st.shared.f32 	[%r7], %f61;
	bar.sync 	0;
	ld.shared.f32 	%f12, [%r5];
	ld.shared.f32 	%f13, [%r8];
	fma.rn.f32 	%f14, %f12, %f13, %f62;
	ld.shared.f32 	%f15, [%r5+4];
	ld.shared.f32 	%f16, [%r8+64];
	fma.rn.f32 	%f17, %f15, %f16, %f14;
	ld.shared.f32 	%f18, [%r5+8];
	ld.shared.f32 	%f19, [%r8+128];
	fma.rn.f32 	%f20, %f18, %f19, %f17;
	ld.shared.f32 	%f21, [%r5+12];
	ld.shared.f32 	%f22, [%r8+192];
	fma.rn.f32 	%f23, %f21, %f22, %f20;
	ld.shared.f32 	%f24, [%r5+16];
	ld.shared.f32 	%f25, [%r8+256];
	fma.rn.f32 	%f26, %f24, %f25, %f23;
	ld.shared.f32 	%f27, [%r5+20];
	ld.shared.f32 	%f28, [%r8+320];
	fma.rn.f32 	%f29, %f27, %f28, %f26;
	ld.shared.f32 	%f30, [%r5+24];
	ld.shared.f32 	%f31, [%r8+384];
	fma.rn.f32 	%f32, %f30, %f31, %f29;
	ld.shared.f32 	%f33, [%r5+28];
	ld.shared.f32 	%f34, [%r8+448];
	fma.rn.f32 	%f35, %f33, %f34, %f32;
	ld.shared.f32 	%f36, [%r5+32];
	ld.shared.f32 	%f37, [%r8+512];
	fma.rn.f32 	%f38, %f36, %f37, %f35;
	ld.shared.f32 	%f39, [%r5+36];
	ld.shared.f32 	%f40, [%r8+576];
	fma.rn.f32 	%f41, %f39, %f40, %f38;
	ld.shared.f32 	%f42, [%r5+40];
	ld.shared.f32 	%f43, [%r8+640];
	fma.rn.f32 	%f44, %f42, %f43, %f41;
	ld.shared.f32 	%f45, [%r5+44];
	ld.shared.f32 	%f46, [%r8+704];
	fma.rn.f32 	%f47, %f45, %f46, %f44;
	ld.shared.f32 	%f48, [%r5+48];
	ld.shared.f32 	%f49, [%r8+768];
	fma.rn.f32 	%f50, %f48, %f49, %f47;
	ld.shared.f32 	%f51, [%r5+52];
	ld.shared.f32 	%f52, [%r8+832];
	fma.rn.f32 	%f53, %f51, %f52, %f50;
	ld.shared.f32 	%f54, [%r5+56];
	ld.shared.f32 	%f55, [%r8+896];
	fma.rn.f32 	%f56, %f54, %f55, %f53;
	ld.shared.f32 	%f57, [%r5+60];
	ld.shared.f32 	%f58, [%r8+960];
	fma.rn.f32 	%f62, %f57, %f58, %f56;
	bar.sync 	0;
	add.s32 	%r47, %r47, 1;
	add.s32 	%r46, %r46, %r11;
	add.s32 	%r45, %r45, 16;
	add.s32 	%r44, %r44, 16;
	add.s32 	%r43, %r43, 16;
	setp.ne.s32 	%p8, %r47, 1;
	@%p8 bra 	$L__BB0_2;
$L__BB0_7:
	setp.ge.s32 	%p9, %r3, %r23;
	setp.ge.s32 	%p10, %r4, %r24;
	or.pred  	%p11, %p9, %p10;
	@%p11 bra 	$L__BB0_9;
	mad.lo.s32 	%r42, %r24, %r3, %r4;
	cvta.to.global.u64 	%rd10, %rd4;
	mul.wide.s32 	%rd11, %r42, 4;
	add.s64 	%rd12, %rd10, %rd11;
	st.global.f32 	[%rd12], %f62;
$L__BB0_9:
	ret;

}


// ===== COMPILED SASS (sm_100) =====

	.target	sm_100

	.elftype	@"ET_EXEC"


//--------------------- .note.nv.tkinfo           --------------------------
	.section	.note.nv.tkinfo,"",@"SHT_NOTE"
	.sectionflags	@"SHF_NOTE_NV_TKINFO"
	.tkinfo
        /*0018*/ 	.word	0x00000002
        /*0030*/ 	.string	""
        /*0030*/ 	.string	"ptxas"
        /*0030*/ 	.string	"Cuda compilation tools, release 13.0, V13.0.88"
        /*0030*/ 	.string	"Build cuda_13.0.r13.0/compiler.36424714_0"
        /*0030*/ 	.string	"-arch sm_100 -m 64 "



//--------------------- .note.nv.cuinfo           --------------------------
	.section	.note.nv.cuinfo,"",@"SHT_NOTE"
	.sectionflags	@"SHF_NOTE_NV_CUINFO"
        /*0018*/ 	.short	0x0002
        /*001a*/ 	.short	0x0064
        /*001c*/ 	.short	0x0082
	.zero		2


//--------------------- .nv.info                  --------------------------
	.section	.nv.info,"",@"SHT_CUDA_INFO"
	.align	4


	//----- nvinfo : EIATTR_REGCOUNT
	.align		4
        /*0000*/ 	.byte	0x04, 0x2f
        /*0002*/ 	.short	(.L_1 - .L_0)
	.align		4
.L_0:
        /*0004*/ 	.word	index@(_Z20matrixMultiplicationPfS_S_iiiiii)
        /*0008*/ 	.word	0x00000020


	//----- nvinfo : EIATTR_FRAME_SIZE
	.align		4
.L_1:
        /*000c*/ 	.byte	0x04, 0x11
        /*000e*/ 	.short	(.L_3 - .L_2)
	.align		4
.L_2:
        /*0010*/ 	.word	index@(_Z20matrixMultiplicationPfS_S_iiiiii)
        /*0014*/ 	.word	0x00000000


	//----- nvinfo : EIATTR_MIN_STACK_SIZE
	.align		4
.L_3:
        /*0018*/ 	.byte	0x04, 0x12
        /*001a*/ 	.short	(.L_5 - .L_4)
	.align		4
.L_4:
        /*001c*/ 	.word	index@(_Z20matrixMultiplicationPfS_S_iiiiii)
        /*0020*/ 	.word	0x00000000
.L_5:


//--------------------- .nv.compat                --------------------------
	.section	.nv.compat,"",@"SHT_CUDA_COMPAT_INFO"
	.align	4
        /*0000*/ 	.byte	0x02, 0x09, 0x00, 0x00, 0x02, 0x02, 0x01, 0x00, 0x02, 0x05, 0x05, 0x00, 0x03, 0x07, 0x01, 0x01
        /*0010*/ 	.byte	0x02, 0x03, 0x00, 0x00, 0x02, 0x06, 0x01, 0x00, 0x04, 0x0b, 0x08, 0x00, 0x09, 0x00, 0x00, 0x00
        /*0020*/ 	.byte	0x00, 0x00, 0x00, 0x00


//--------------------- .nv.info._Z20matrixMultiplicationPfS_S_iiiiii --------------------------
	.section	.nv.info._Z20matrixMultiplicationPfS_S_iiiiii,"",@"SHT_CUDA_INFO"
	.sectionflags	@""
	.align	4


	//----- nvinfo : EIATTR_CUDA_API_VERSION
	.align		4
        /*0000*/ 	.byte	0x04, 0x37
        /*0002*/ 	.short	(.L_7 - .L_6)
.L_6:
        /*0004*/ 	.word	0x00000082


	//----- nvinfo : EIATTR_KPARAM_INFO
	.align		4
.L_7:
        /*0008*/ 	.byte	0x04, 0x17
        /*000a*/ 	.short	(.L_9 - .L_8)
.L_8:
        /*000c*/ 	.word	0x00000000
        /*0010*/ 	.short	0x0008
        /*0012*/ 	.short	0x002c
        /*0014*/ 	.byte	0x00, 0xf0, 0x11, 0x00


	//----- nvinfo : EIATTR_KPARAM_INFO
	.align		4
.L_9:
        /*0018*/ 	.byte	0x04, 0x17
        /*001a*/ 	.short	(.L_11 - .L_10)
.L_10:
        /*001c*/ 	.word	0x00000000
        /*0020*/ 	.short	0x0007
        /*0022*/ 	.short	0x0028
        /*0024*/ 	.byte	0x00, 0xf0, 0x11, 0x00


	//----- nvinfo : EIATTR_KPARAM_INFO
	.align		4
.L_11:
        /*0028*/ 	.byte	0x04, 0x17
        /*002a*/ 	.short	(.L_13 - .L_12)
.L_12:
        /*002c*/ 	.word	0x00000000
        /*0030*/ 	.short	0x0006
        /*0032*/ 	.short	0x0024
        /*0034*/ 	.byte	0x00, 0xf0, 0x11, 0x00


	//----- nvinfo : EIATTR_KPARAM_INFO
	.align		4
.L_13:
        /*0038*/ 	.byte	0x04, 0x17
        /*003a*/ 	.short	(.L_15 - .L_14)
.L_14:
        /*003c*/ 	.word	0x00000000
        /*0040*/ 	.short	0x0005
        /*0042*/ 	.short	0x0020
        /*0044*/ 	.byte	0x00, 0xf0, 0x11, 0x00


	//----- nvinfo : EIATTR_KPARAM_INFO
	.align		4
.L_15:
        /*0048*/ 	.byte	0x04, 0x17
        /*004a*/ 	.short	(.L_17 - .L_16)
.L_16:
        /*004c*/ 	.word	0x00000000
        /*0050*/ 	.short	0x0004
        /*0052*/ 	.short	0x001c
        /*0054*/ 	.byte	0x00, 0xf0, 0x11, 0x00


	//----- nvinfo : EIATTR_KPARAM_INFO
	.align		4
.L_17:
        /*0058*/ 	.byte	0x04, 0x17
        /*005a*/ 	.short	(.L_19 - .L_18)
.L_18:
        /*005c*/ 	.word	0x00000000
        /*0060*/ 	.short	0x0003
        /*0062*/ 	.short	0x0018
        /*0064*/ 	.byte	0x00, 0xf0, 0x11, 0x00


	//----- nvinfo : EIATTR_KPARAM_INFO
	.align		4
.L_19:
        /*0068*/ 	.byte	0x04, 0x17
        /*006a*/ 	.short	(.L_21 - .L_20)
.L_20:
        /*006c*/ 	.word	0x00000000
        /*0070*/ 	.short	0x0002
        /*0072*/ 	.short	0x0010
        /*0074*/ 	.byte	0x00, 0xf5, 0x21, 0x00


	//----- nvinfo : EIATTR_KPARAM_INFO
	.align		4
.L_21:
        /*0078*/ 	.byte	0x04, 0x17
        /*007a*/ 	.short	(.L_23 - .L_22)
.L_22:
        /*007c*/ 	.word	0x00000000
        /*0080*/ 	.short	0x0001
        /*0082*/ 	.short	0x0008
        /*0084*/ 	.byte	0x00, 0xf5, 0x21, 0x00


	//----- nvinfo : EIATTR_KPARAM_INFO
	.align		4
.L_23:
        /*0088*/ 	.byte	0x04, 0x17
        /*008a*/ 	.short	(.L_25 - .L_24)
.L_24:
        /*008c*/ 	.word	0x00000000
        /*0090*/ 	.short	0x0000
        /*0092*/ 	.short	0x0000
        /*0094*/ 	.byte	0x00, 0xf5, 0x21, 0x00


	//----- nvinfo : EIATTR_SPARSE_MMA_MASK
	.align		4
.L_25:
        /*0098*/ 	.byte	0x03, 0x50
        /*009a*/ 	.short	0x0000


	//----- nvinfo : EIATTR_MAXREG_COUNT
	.align		4
        /*009c*/ 	.byte	0x03, 0x1b
        /*009e*/ 	.short	0x00ff


	//----- nvinfo : EIATTR_NUM_BARRIERS
	.align		4
        /*00a0*/ 	.byte	0x02, 0x4c
        /*00a2*/ 	.byte	0x01
	.zero		1


	//----- nvinfo : EIATTR_MERCURY_ISA_VERSION
	.align		4
        /*00a4*/ 	.byte	0x03, 0x5f
        /*00a6*/ 	.short	0x0101


	//----- nvinfo : EIATTR_VRC_CTA_INIT_COUNT
	.align		4
        /*00a8*/ 	.byte	0x02, 0x4a
	.zero		1
	.zero		1


	//----- nvinfo : EIATTR_EXIT_INSTR_OFFSETS
	.align		4
        /*00ac*/ 	.byte	0x04, 0x1c
        /*00ae*/ 	.short	(.L_27 - .L_26)


	//   ....[0]....
.L_26:
        /*00b0*/ 	.word	0x00000610


	//   ....[1]....
        /*00b4*/ 	.word	0x00000660


	//----- nvinfo : EIATTR_CBANK_PARAM_SIZE
	.align		4
.L_27:
        /*00b8*/ 	.byte	0x03, 0x19
        /*00ba*/ 	.short	0x0030


	//----- nvinfo : EIATTR_PARAM_CBANK
	.align		4
        /*00bc*/ 	.byte	0x04, 0x0a
        /*00be*/ 	.short	(.L_29 - .L_28)
	.align		4
.L_28:
        /*00c0*/ 	.word	index@(.nv.constant0._Z20matrixMultiplicationPfS_S_iiiiii)
        /*00c4*/ 	.short	0x0380
        /*00c6*/ 	.short	0x0030


	//----- nvinfo : EIATTR_SW_WAR
	.align		4
.L_29:
        /*00c8*/ 	.byte	0x04, 0x36
        /*00ca*/ 	.short	(.L_31 - .L_30)
.L_30:
        /*00cc*/ 	.word	0x00000008
.L_31:


//--------------------- .nv.callgraph             --------------------------
	.section	.nv.callgraph,"",@"SHT_CUDA_CALLGRAPH"
	.align	4
	.sectionentsize	8
	.align		4
        /*0000*/ 	.word	0x00000000
	.align		4
        /*0004*/ 	.word	0xffffffff
	.align		4
        /*0008*/ 	.word	0x00000000
	.align		4
        /*000c*/ 	.word	0xfffffffe
	.align		4
        /*0010*/ 	.word	0x00000000
	.align		4
        /*0014*/ 	.word	0xfffffffd
	.align		4
        /*0018*/ 	.word	0x00000000
	.align		4
        /*001c*/ 	.word	0xfffffffc


//--------------------- .text._Z20matrixMultiplicationPfS_S_iiiiii --------------------------
	.section	.text._Z20matrixMultiplicationPfS_S_iiiiii,"ax",@progbits
	.align	128
        .global         _Z20matrixMultiplicationPfS_S_iiiiii
        .type           _Z20matrixMultiplicationPfS_S_iiiiii,@function
        .size           _Z20matrixMultiplicationPfS_S_iiiiii,(.L_x_3 - _Z20matrixMultiplicationPfS_S_iiiiii)
        .other          _Z20matrixMultiplicationPfS_S_iiiiii,@"STO_CUDA_ENTRY STV_DEFAULT"
_Z20matrixMultiplicationPfS_S_iiiiii:
.text._Z20matrixMultiplicationPfS_S_iiiiii:
[----:B------:R-:W-:Y:S01]  /*0000*/  LDC R1, c[0x0][0x37c] ;  /* 0x0000df00ff017b82 */ /* 0x000fe20000000800 */
[----:B------:R-:W0:Y:S01]  /*0010*/  S2R R5, SR_TID.Y ;  /* 0x0000000000057919 */ /* 0x000e220000002200 */
[----:B------:R-:W1:Y:S06]  /*0020*/  LDCU UR9, c[0x0][0x3a4] ;  /* 0x00007480ff0977ac */ /* 0x000e6c0008000800 */
[----:B------:R-:W0:Y:S01]  /*0030*/  S2UR UR4, SR_CTAID.Y ;  /* 0x00000000000479c3 */ /* 0x000e220000002600 */
[----:B------:R-:W-:Y:S01]  /*0040*/  HFMA2 R21, -RZ, RZ, 0, 0 ;  /* 0x00000000ff157431 */ /* 0x000fe200000001ff */
[----:B------:R-:W2:Y:S01]  /*0050*/  S2R R2, SR_TID.X ;  /* 0x0000000000027919 */ /* 0x000ea20000002100 */
[----:B------:R-:W3:Y:S05]  /*0060*/  LDCU.64 UR10, c[0x0][0x358] ;  /* 0x00006b00ff0a77ac */ /* 0x000eea0008000a00 */
[----:B------:R-:W0:Y:S08]  /*0070*/  LDC R0, c[0x0][0x364] ;  /* 0x0000d900ff007b82 */ /* 0x000e300000000800 */
[----:B------:R-:W2:Y:S01]  /*0080*/  S2UR UR5, SR_CTAID.X ;  /* 0x00000000000579c3 */ /* 0x000ea20000002500 */
[----:B-1----:R-:W-:-:S07]  /*0090*/  UISETP.GE.AND UP0, UPT, UR9, -0xe, UPT ;  /* 0xfffffff20900788c */ /* 0x002fce000bf06270 */
[----:B------:R-:W2:Y:S01]  /*00a0*/  LDC R7, c[0x0][0x360] ;  /* 0x0000d800ff077b82 */ /* 0x000ea20000000800 */
[----:B0-----:R-:W-:Y:S02]  /*00b0*/  IMAD R3, R0, UR4, R5 ;  /* 0x0000000400037c24 */ /* 0x001fe4000f8e0205 */
[----:B--2---:R-:W-:Y:S01]  /*00c0*/  IMAD R0, R7, UR5, R2 ;  /* 0x0000000507007c24 */ /* 0x004fe2000f8e0202 */
[----:B---3--:R-:W-:Y:S06]  /*00d0*/  BRA.U !UP0, `(.L_x_0) ;  /* 0x0000000508407547 */ /* 0x008fec000b800000 */
[----:B------:R-:W0:Y:S01]  /*00e0*/  S2UR UR7, SR_CgaCtaId ;  /* 0x00000000000779c3 */ /* 0x000e220000008800 */
[----:B------:R-:W1:Y:S01]  /*00f0*/  LDCU UR13, c[0x0][0x3a0] ;  /* 0x00007400ff0d77ac */ /* 0x000e620008000800 */
[----:B------:R-:W-:Y:S01]  /*0100*/  MOV R21, RZ ;  /* 0x000000ff00157202 */ /* 0x000fe20000000f00 */
[C---:B------:R-:W-:Y:S01]  /*0110*/  IMAD R18, R3.reuse, UR9, R2 ;  /* 0x0000000903127c24 */ /* 0x040fe2000f8e0202 */
[----:B------:R-:W2:Y:S04]  /*0120*/  LDCU UR12, c[0x0][0x3ac] ;  /* 0x00007580ff0c77ac */ /* 0x000ea80008000800 */
[----:B------:R-:W3:Y:S01]  /*0130*/  LDC.64 R22, c[0x0][0x388] ;  /* 0x0000e200ff167b82 */ /* 0x000ee20000000a00 */
[----:B------:R-:W-:Y:S01]  /*0140*/  UMOV UR6, 0x400 ;  /* 0x0000040000067882 */ /* 0x000fe20000000000 */
[----:B------:R-:W-:Y:S01]  /*0150*/  UIADD3 UR4, UPT, UPT, UR9, -0x1, URZ ;  /* 0xffffffff09047890 */ /* 0x000fe2000fffe0ff */
[----:B------:R-:W4:Y:S05]  /*0160*/  LDCU UR14, c[0x0][0x3a4] ;  /* 0x00007480ff0e77ac */ /* 0x000f2a0008000800 */
[----:B------:R-:W3:Y:S01]  /*0170*/  LDC.64 R16, c[0x0][0x3a8] ;  /* 0x0000ea00ff107b82 */ /* 0x000ee20000000a00 */
[----:B------:R-:W-:Y:S01]  /*0180*/  USHF.R.S32.HI UR5, URZ, 0x1f, UR4 ;  /* 0x0000001fff057899 */ /* 0x000fe20008011404 */
[----:B-1----:R-:W-:-:S03]  /*0190*/  ISETP.GE.AND P1, PT, R3, UR13, PT ;  /* 0x0000000d03007c0c */ /* 0x002fc6000bf26270 */
[----:B------:R-:W-:Y:S01]  /*01a0*/  ULEA.HI UR5, UR5, UR4, URZ, 0x4 ;  /* 0x0000000405057291 */ /* 0x000fe2000f8f20ff */
[C---:B--2---:R-:W-:Y:S01]  /*01b0*/  IMAD R6, R5.reuse, UR12, R0 ;  /* 0x0000000c05067c24 */ /* 0x044fe2000f8e0200 */
[----:B0-----:R-:W-:Y:S02]  /*01c0*/  ULEA UR8, UR7, UR6, 0x18 ;  /* 0x0000000607087291 */ /* 0x001fe4000f8ec0ff */
[----:B------:R-:W-:Y:S02]  /*01d0*/  UIADD3 UR6, UPT, UPT, UR6, 0x400, URZ ;  /* 0x0000040006067890 */ /* 0x000fe4000fffe0ff */
[----:B------:R-:W-:Y:S02]  /*01e0*/  USHF.R.S32.HI UR5, URZ, 0x4, UR5 ;  /* 0x00000004ff057899 */ /* 0x000fe40008011405 */
[----:B------:R-:W-:Y:S01]  /*01f0*/  ULEA UR6, UR7, UR6, 0x18 ;  /* 0x0000000607067291 */ /* 0x000fe2000f8ec0ff */
[----:B------:R-:W-:Y:S01]  /*0200*/  LEA R7, R5, UR8, 0x6 ;  /* 0x0000000805077c11 */ /* 0x000fe2000f8e30ff */
[----:B------:R-:W-:-:S03]  /*0210*/  UIADD3 UR5, UPT, UPT, -UR5, URZ, URZ ;  /* 0x000000ff05057290 */ /* 0x000fc6000fffe1ff */
[C---:B------:R-:W-:Y:S02]  /*0220*/  LEA R19, R2.reuse, R7, 0x2 ;  /* 0x0000000702137211 */ /* 0x040fe400078e10ff */
[----:B------:R-:W-:-:S04]  /*0230*/  LEA R4, R2, UR6, 0x2 ;  /* 0x0000000602047c11 */ /* 0x000fc8000f8e10ff */
[----:B----4-:R-:W-:-:S07]  /*0240*/  LEA R20, R5, R4, 0x6 ;  /* 0x0000000405147211 */ /* 0x010fce00078e30ff */
.L_x_1:
[----:B---3--:R-:W-:Y:S01]  /*0250*/  ISETP.GE.AND P0, PT, R5, R16, PT ;  /* 0x000000100500720c */ /* 0x008fe20003f06270 */
[----:B------:R-:W-:Y:S01]  /*0260*/  HFMA2 R27, -RZ, RZ, 0, 0 ;  /* 0x00000000ff1b7431 */ /* 0x000fe200000001ff */
[----:B------:R-:W-:Y:S01]  /*0270*/  ISETP.GE.OR P2, PT, R2, UR14, P1 ;  /* 0x0000000e02007c0c */ /* 0x000fe20008f46670 */
[----:B------:R-:W-:Y:S01]  /*0280*/  IMAD.WIDE R8, R18, 0x4, R22 ;  /* 0x0000000412087825 */ /* 0x000fe200078e0216 */
[----:B------:R-:W-:Y:S02]  /*0290*/  ISETP.GE.OR P0, PT, R0, R17, P0 ;  /* 0x000000110000720c */ /* 0x000fe40000706670 */
[----:B------:R-:W-:-:S09]  /*02a0*/  MOV R24, RZ ;  /* 0x000000ff00187202 */ /* 0x000fd20000000f00 */
[----:B------:R-:W2:Y:S02]  /*02b0*/  @!P2 LDG.E R24, desc[UR10][R8.64] ;  /* 0x0000000a0818a981 */ /* 0x000ea4000c1e1900 */
[----:B------:R-:W0:Y:S02]  /*02c0*/  @!P0 LDC.64 R10, c[0x0][0x390] ;  /* 0x0000e400ff0a8b82 */ /* 0x000e240000000a00 */
[----:B0-----:R-:W-:-:S05]  /*02d0*/  @!P0 IMAD.WIDE R10, R6, 0x4, R10 ;  /* 0x00000004060a8825 */ /* 0x001fca00078e020a */
[----:B------:R-:W3:Y:S01]  /*02e0*/  @!P0 LDG.E R27, desc[UR10][R10.64] ;  /* 0x0000000a0a1b8981 */ /* 0x000ee2000c1e1900 */
[----:B------:R-:W-:-:S04]  /*02f0*/  UIADD3 UR5, UPT, UPT, UR5, 0x1, URZ ;  /* 0x0000000105057890 */ /* 0x000fc8000fffe0ff */
[----:B------:R-:W-:Y:S01]  /*0300*/  UISETP.NE.AND UP0, UPT, UR5, 0x1, UPT ;  /* 0x000000010500788c */ /* 0x000fe2000bf05270 */
[----:B------:R-:W-:Y:S02]  /*0310*/  IADD3 R5, PT, PT, R5, 0x10, RZ ;  /* 0x0000001005057810 */ /* 0x000fe40007ffe0ff */
[----:B------:R-:W-:Y:S02]  /*0320*/  IADD3 R18, PT, PT, R18, 0x10, RZ ;  /* 0x0000001012127810 */ /* 0x000fe40007ffe0ff */
[----:B------:R-:W-:Y:S02]  /*0330*/  IADD3 R2, PT, PT, R2, 0x10, RZ ;  /* 0x0000001002027810 */ /* 0x000fe40007ffe0ff */
[----:B------:R-:W-:Y:S01]  /*0340*/  LEA R6, R17, R6, 0x4 ;  /* 0x0000000611067211 */ /* 0x000fe200078e20ff */
[----:B--2---:R-:W-:Y:S04]  /*0350*/  STS [R19], R24 ;  /* 0x0000001813007388 */ /* 0x004fe80000000800 */
[----:B---3--:R-:W-:Y:S01]  /*0360*/  STS [R20], R27 ;  /* 0x0000001b14007388 */ /* 0x008fe20000000800 */
[----:B------:R-:W-:Y:S06]  /*0370*/  BAR.SYNC.DEFER_BLOCKING 0x0 ;  /* 0x0000000000007b1d */ /* 0x000fec0000010000 */
[----:B------:R-:W-:Y:S04]  /*0380*/  LDS R26, [R4] ;  /* 0x00000000041a7984 */ /* 0x000fe80000000800 */
[----:B------:R-:W0:Y:S04]  /*0390*/  LDS.128 R12, [R7] ;  /* 0x00000000070c7984 */ /* 0x000e280000000c00 */
[----:B------:R-:W1:Y:S04]  /*03a0*/  LDS R29, [R4+0x40] ;  /* 0x00004000041d7984 */ /* 0x000e680000000800 */
[----:B------:R-:W2:Y:S04]  /*03b0*/  LDS R25, [R4+0x80] ;  /* 0x0000800004197984 */ /* 0x000ea80000000800 */
[----:B------:R-:W-:Y:S04]  /*03c0*/  LDS.128 R8, [R7+0x10] ;  /* 0x0000100007087984 */ /* 0x000fe80000000c00 */
[----:B------:R-:W-:Y:S01]  /*03d0*/  LDS R24, [R4+0x240] ;  /* 0x0002400004187984 */ /* 0x000fe20000000800 */
[----:B0-----:R-:W-:-:S03]  /*03e0*/  FFMA R12, R12, R26, R21 ;  /* 0x0000001a0c0c7223 */ /* 0x001fc60000000015 */
[----:B------:R-:W0:Y:S01]  /*03f0*/  LDS R21, [R4+0xc0] ;  /* 0x0000c00004157984 */ /* 0x000e220000000800 */
[----:B-1----:R-:W-:-:S03]  /*0400*/  FFMA R26, R29, R13, R12 ;  /* 0x0000000d1d1a7223 */ /* 0x002fc6000000000c */
[----:B------:R-:W1:Y:S04]  /*0410*/  LDS R13, [R4+0x100] ;  /* 0x00010000040d7984 */ /* 0x000e680000000800 */
[----:B------:R-:W3:Y:S01]  /*0420*/  LDS R12, [R4+0x140] ;  /* 0x00014000040c7984 */ /* 0x000ee20000000800 */
[----:B--2---:R-:W-:-:S03]  /*0430*/  FFMA R14, R25, R14, R26 ;  /* 0x0000000e190e7223 */ /* 0x004fc6000000001a */
[----:B------:R-:W2:Y:S01]  /*0440*/  LDS R25, [R4+0x180] ;  /* 0x0001800004197984 */ /* 0x000ea20000000800 */
[----:B0-----:R-:W-:-:S03]  /*0450*/  FFMA R15, R21, R15, R14 ;  /* 0x0000000f150f7223 */ /* 0x001fc6000000000e */
[----:B------:R-:W-:Y:S01]  /*0460*/  LDS R21, [R4+0x280] ;  /* 0x0002800004157984 */ /* 0x000fe20000000800 */
[----:B-1----:R-:W-:-:S03]  /*0470*/  FFMA R13, R8, R13, R15 ;  /* 0x0000000d080d7223 */ /* 0x002fc6000000000f */
[----:B------:R-:W0:Y:S01]  /*0480*/  LDS R8, [R4+0x1c0] ;  /* 0x0001c00004087984 */ /* 0x000e220000000800 */
[----:B---3--:R-:W-:-:S03]  /*0490*/  FFMA R26, R12, R9, R13 ;  /* 0x000000090c1a7223 */ /* 0x008fc6000000000d */
[----:B------:R-:W-:Y:S04]  /*04a0*/  LDS R9, [R4+0x200] ;  /* 0x0002000004097984 */ /* 0x000fe80000000800 */
[----:B------:R-:W1:Y:S01]  /*04b0*/  LDS.128 R12, [R7+0x20] ;  /* 0x00002000070c7984 */ /* 0x000e620000000c00 */
[----:B--2---:R-:W-:-:S04]  /*04c0*/  FFMA R25, R25, R10, R26 ;  /* 0x0000000a19197223 */ /* 0x004fc8000000001a */
[----:B0-----:R-:W-:Y:S02]  /*04d0*/  FFMA R11, R8, R11, R25 ;  /* 0x0000000b080b7223 */ /* 0x001fe40000000019 */
[----:B------:R-:W-:Y:S02]  /*04e0*/  LDS R25, [R4+0x3c0] ;  /* 0x0003c00004197984 */ /* 0x000fe40000000800 */
[----:B-1----:R-:W-:Y:S02]  /*04f0*/  FFMA R9, R12, R9, R11 ;  /* 0x000000090c097223 */ /* 0x002fe4000000000b */
[----:B------:R-:W0:Y:S02]  /*0500*/  LDS R12, [R4+0x2c0] ;  /* 0x0002c000040c7984 */ /* 0x000e240000000800 */
[----:B------:R-:W-:Y:S02]  /*0510*/  FFMA R26, R24, R13, R9 ;  /* 0x0000000d181a7223 */ /* 0x000fe40000000009 */
[----:B------:R-:W-:Y:S04]  /*0520*/  LDS R13, [R4+0x300] ;  /* 0x00030000040d7984 */ /* 0x000fe80000000800 */
[----:B------:R-:W1:Y:S01]  /*0530*/  LDS.128 R8, [R7+0x30] ;  /* 0x0000300007087984 */ /* 0x000e620000000c00 */
[----:B------:R-:W-:-:S03]  /*0540*/  FFMA R21, R21, R14, R26 ;  /* 0x0000000e15157223 */ /* 0x000fc6000000001a */
[----:B------:R-:W2:Y:S04]  /*0550*/  LDS R24, [R4+0x340] ;  /* 0x0003400004187984 */ /* 0x000ea80000000800 */
[----:B------:R-:W3:Y:S01]  /*0560*/  LDS R14, [R4+0x380] ;  /* 0x00038000040e7984 */ /* 0x000ee20000000800 */
[----:B0-----:R-:W-:-:S04]  /*0570*/  FFMA R15, R12, R15, R21 ;  /* 0x0000000f0c0f7223 */ /* 0x001fc80000000015 */
[----:B-1----:R-:W-:-:S04]  /*0580*/  FFMA R13, R8, R13, R15 ;  /* 0x0000000d080d7223 */ /* 0x002fc8000000000f */
[----:B--2---:R-:W-:-:S04]  /*0590*/  FFMA R9, R24, R9, R13 ;  /* 0x0000000918097223 */ /* 0x004fc8000000000d */
[----:B---3--:R-:W-:-:S04]  /*05a0*/  FFMA R10, R14, R10, R9 ;  /* 0x0000000a0e0a7223 */ /* 0x008fc80000000009 */
[----:B------:R-:W-:Y:S01]  /*05b0*/  FFMA R21, R25, R11, R10 ;  /* 0x0000000b19157223 */ /* 0x000fe2000000000a */
[----:B------:R-:W-:Y:S06]  /*05c0*/  BAR.SYNC.DEFER_BLOCKING 0x0 ;  /* 0x0000000000007b1d */ /* 0x000fec0000010000 */
[----:B------:R-:W-:Y:S05]  /*05d0*/  BRA.U UP0, `(.L_x_1) ;  /* 0xfffffffd001c7547 */ /* 0x000fea000b83ffff */
.L_x_0:
[----:B------:R-:W0:Y:S02]  /*05e0*/  LDCU.64 UR4, c[0x0][0x398] ;  /* 0x00007300ff0477ac */ /* 0x000e240008000a00 */
[----:B0-----:R-:W-:-:S04]  /*05f0*/  ISETP.GE.AND P0, PT, R0, UR5, PT ;  /* 0x0000000500007c0c */ /* 0x001fc8000bf06270 */
[----:B------:R-:W-:-:S13]  /*0600*/  ISETP.GE.OR P0, PT, R3, UR4, P0 ;  /* 0x0000000403007c0c */ /* 0x000fda0008706670 */
[----:B------:R-:W-:Y:S05]  /*0610*/  @P0 EXIT ;  /* 0x000000000000094d */ /* 0x000fea0003800000 */
[----:B------:R-:W0:Y:S01]  /*0620*/  LDC.64 R4, c[0x0][0x380] ;  /* 0x0000e000ff047b82 */ /* 0x000e220000000a00 */
[----:B------:R-:W-:-:S04]  /*0630*/  IMAD R3, R3, UR5, R0 ;  /* 0x0000000503037c24 */ /* 0x000fc8000f8e0200 */
[----:B0-----:R-:W-:-:S05]  /*0640*/  IMAD.WIDE R2, R3, 0x4, R4 ;  /* 0x0000000403027825 */ /* 0x001fca00078e0204 */
[----:B------:R-:W-:Y:S01]  /*0650*/  STG.E desc[UR10][R2.64], R21 ;  /* 0x0000001502007986 */ /* 0x000fe2000c10190a */
[----:B------:R-:W-:Y:S05]  /*0660*/  EXIT ;  /* 0x000000000000794d */ /* 0x000fea0003800000 */
.L_x_2:
[----:B------:R-:W-:-:S00]  /*0670*/  BRA `(.L_x_2) ;  /* 0xfffffffc00fc7947 */ /* 0x000fc0000383ffff */
[----:B------:R-:W-:-:S00]  /*0680*/  NOP ;  /* 0x0000000000007918 */ /* 0x000fc00000000000 */
[----:B------:R-:W-:-:S00]  /*0690*/  NOP ;  /* 0x0000000000007918 */ /* 0x000fc00000000000 */
[----:B------:R-:W-:-:S00]  /*06a0*/  NOP ;  /* 0x0000000000007918 */ /* 0x000fc00000000000 */
[----:B------:R-:W-:-:S00]  /*06b0*/  NOP ;  /* 0x0000000000007918 */ /* 0x000fc00000000000 */
[----:B------:R-:W-:-:S00]  /*06c0*/  NOP ;  /* 0x0000000000007918 */ /* 0x000fc00000000000 */
[----:B------:R-:W-:-:S00]  /*06d0*/  NOP ;  /* 0x0000000000007918 */ /* 0x000fc00000000000 */
[----:B------:R-:W-:-:S00]  /*06e0*/  NOP ;  /* 0x0000000000007918 */ /* 0x000fc00000000000 */
[----:B------:R-:W-:-:S00]  /*06f0*/  NOP ;  /* 0x0000000000007918 */ /* 0x000fc00000000000 */
.L_x_3:


//--------------------- .nv.shared._Z20matrixMultiplicationPfS_S_iiiiii --------------------------
	.section	.nv.shared._Z20matrixMultiplicationPfS_S_iiiiii,"aw",@nobits
	.sectionflags	@""
	.align	4
.nv.shared._Z20matrixMultiplicationPfS_S_iiiiii:
	.zero		3072


//--------------------- .nv.shared.reserved.0     --------------------------
	.section	.nv.shared.reserved.0,"aw",@nobits
	.weak		__nv_reservedSMEM_offset_0_alias
	.size		__nv_reservedSMEM_offset_0_alias, 0, 64
	.other		__nv_reservedSMEM_offset_0_alias,@"STO_CUDA_RESERVED_SHARED STV_DEFAULT"
__nv_reservedSMEM_offset_0_alias:
	.zero		0
	.zero		64


//--------------------- .nv.constant0._Z20matrixMultiplicationPfS_S_iiiiii --------------------------
	.section	.nv.constant0._Z20matrixMultiplicationPfS_S_iiiiii,"a",@progbits
	.sectionflags	@""
	.align	4
.nv.constant0._Z20matrixMultiplicationPfS_S_iiiiii:
	.zero		944


//--------------------- SYMBOLS --------------------------

	.type		.nv.reservedSmem.offset0,@object
	.size		.nv.reservedSmem.offset0,0x4
	.type		.nv.reservedSmem.cap,@object
	.size		.nv.reservedSmem.cap,0x4
